//
// Generated by NVIDIA NVVM Compiler
//
// Compiler Build ID: CL-36424714
// Cuda compilation tools, release 13.0, V13.0.88
// Based on NVVM 20.0.0
//

.version 9.0
.target sm_100
.address_size 64

	// .globl	_Z20global_memory_kernelPiS_
// _ZZ20shared_memory_kernelPiS_E4temp has been demoted

.visible .entry _Z20global_memory_kernelPiS_(
	.param .u64 .ptr .align 1 _Z20global_memory_kernelPiS__param_0,
	.param .u64 .ptr .align 1 _Z20global_memory_kernelPiS__param_1
)
{
	.reg .pred 	%p<2>;
	.reg .b32 	%r<7>;
	.reg .b64 	%rd<8>;

	ld.param.u64 	%rd1, [_Z20global_memory_kernelPiS__param_0];
	ld.param.u64 	%rd2, [_Z20global_memory_kernelPiS__param_1];
	mov.u32 	%r2, %tid.x;
	mov.u32 	%r3, %ctaid.x;
	mov.u32 	%r4, %ntid.x;
	mad.lo.s32 	%r1, %r3, %r4, %r2;
	setp.gt.s32 	%p1, %r1, 15;
	@%p1 bra 	$L__BB0_2;
	cvta.to.global.u64 	%rd3, %rd1;
	cvta.to.global.u64 	%rd4, %rd2;
	mul.wide.s32 	%rd5, %r1, 4;
	add.s64 	%rd6, %rd3, %rd5;
	ld.global.u32 	%r5, [%rd6];
	shl.b32 	%r6, %r5, 1;
	add.s64 	%rd7, %rd4, %rd5;
	st.global.u32 	[%rd7], %r6;
$L__BB0_2:
	ret;

}
	// .globl	_Z20shared_memory_kernelPiS_
.visible .entry _Z20shared_memory_kernelPiS_(
	.param .u64 .ptr .align 1 _Z20shared_memory_kernelPiS__param_0,
	.param .u64 .ptr .align 1 _Z20shared_memory_kernelPiS__param_1
)
{
	.reg .pred 	%p<2>;
	.reg .b32 	%r<11>;
	.reg .b64 	%rd<8>;
	// demoted variable
	.shared .align 4 .b8 _ZZ20shared_memory_kernelPiS_E4temp[16];
	ld.param.u64 	%rd1, [_Z20shared_memory_kernelPiS__param_0];
	ld.param.u64 	%rd2, [_Z20shared_memory_kernelPiS__param_1];
	mov.u32 	%r1, %tid.x;
	mov.u32 	%r3, %ctaid.x;
	mov.u32 	%r4, %ntid.x;
	mad.lo.s32 	%r2, %r3, %r4, %r1;
	setp.gt.s32 	%p1, %r2, 15;
	@%p1 bra 	$L__BB1_2;
	cvta.to.global.u64 	%rd3, %rd1;
	cvta.to.global.u64 	%rd4, %rd2;
	mul.wide.s32 	%rd5, %r2, 4;
	add.s64 	%rd6, %rd3, %rd5;
	ld.global.u32 	%r5, [%rd6];
	shl.b32 	%r6, %r1, 2;
	mov.u32 	%r7, _ZZ20shared_memory_kernelPiS_E4temp;
	add.s32 	%r8, %r7, %r6;
	st.shared.u32 	[%r8], %r5;
	bar.sync 	0;
	ld.shared.u32 	%r9, [%r8];
	shl.b32 	%r10, %r9, 1;
	add.s64 	%rd7, %rd4, %rd5;
	st.global.u32 	[%rd7], %r10;
$L__BB1_2:
	ret;

}


// ===== COMPILED SASS (sm_100) =====

	.target	sm_100

	.elftype	@"ET_EXEC"


//--------------------- .note.nv.tkinfo           --------------------------
	.section	.note.nv.tkinfo,"",@"SHT_NOTE"
	.sectionflags	@"SHF_NOTE_NV_TKINFO"
	.tkinfo
        /*0018*/ 	.word	0x00000002
        /*0030*/ 	.string	""
        /*0030*/ 	.string	"ptxas"
        /*0030*/ 	.string	"Cuda compilation tools, release 13.0, V13.0.88"
        /*0030*/ 	.string	"Build cuda_13.0.r13.0/compiler.36424714_0"
        /*0030*/ 	.string	"-arch sm_100 -m 64 "



//--------------------- .note.nv.cuinfo           --------------------------
	.section	.note.nv.cuinfo,"",@"SHT_NOTE"
	.sectionflags	@"SHF_NOTE_NV_CUINFO"
        /*0018*/ 	.short	0x0002
        /*001a*/ 	.short	0x0064
        /*001c*/ 	.short	0x0082
	.zero		2


//--------------------- .nv.info                  --------------------------
	.section	.nv.info,"",@"SHT_CUDA_INFO"
	.align	4


	//----- nvinfo : EIATTR_REGCOUNT
	.align		4
        /*0000*/ 	.byte	0x04, 0x2f
        /*0002*/ 	.short	(.L_1 - .L_0)
	.align		4
.L_0:
        /*0004*/ 	.word	index@(_Z20global_memory_kernelPiS_)
        /*0008*/ 	.word	0x0000000a


	//----- nvinfo : EIATTR_FRAME_SIZE
	.align		4
.L_1:
        /*000c*/ 	.byte	0x04, 0x11
        /*000e*/ 	.short	(.L_3 - .L_2)
	.align		4
.L_2:
        /*0010*/ 	.word	index@(_Z20global_memory_kernelPiS_)
        /*0014*/ 	.word	0x00000000


	//----- nvinfo : EIATTR_REGCOUNT
	.align		4
.L_3:
        /*0018*/ 	.byte	0x04, 0x2f
        /*001a*/ 	.short	(.L_5 - .L_4)
	.align		4
.L_4:
        /*001c*/ 	.word	index@(_Z20shared_memory_kernelPiS_)
        /*0020*/ 	.word	0x0000000c


	//----- nvinfo : EIATTR_FRAME_SIZE
	.align		4
.L_5:
        /*0024*/ 	.byte	0x04, 0x11
        /*0026*/ 	.short	(.L_7 - .L_6)
	.align		4
.L_6:
        /*0028*/ 	.word	index@(_Z20shared_memory_kernelPiS_)
        /*002c*/ 	.word	0x00000000


	//----- nvinfo : EIATTR_MIN_STACK_SIZE
	.align		4
.L_7:
        /*0030*/ 	.byte	0x04, 0x12
        /*0032*/ 	.short	(.L_9 - .L_8)
	.align		4
.L_8:
        /*0034*/ 	.word	index@(_Z20shared_memory_kernelPiS_)
        /*0038*/ 	.word	0x00000000


	//----- nvinfo : EIATTR_MIN_STACK_SIZE
	.align		4
.L_9:
        /*003c*/ 	.byte	0x04, 0x12
        /*003e*/ 	.short	(.L_11 - .L_10)
	.align		4
.L_10:
        /*0040*/ 	.word	index@(_Z20global_memory_kernelPiS_)
        /*0044*/ 	.word	0x00000000
.L_11:


//--------------------- .nv.compat                --------------------------
	.section	.nv.compat,"",@"SHT_CUDA_COMPAT_INFO"
	.align	4
        /*0000*/ 	.byte	0x02, 0x09, 0x00, 0x00, 0x02, 0x02, 0x01, 0x00, 0x02, 0x05, 0x05, 0x00, 0x03, 0x07, 0x01, 0x01
        /*0010*/ 	.byte	0x02, 0x03, 0x00, 0x00, 0x02, 0x06, 0x01, 0x00, 0x04, 0x0b, 0x08, 0x00, 0x09, 0x00, 0x00, 0x00
        /*0020*/ 	.byte	0x00, 0x00, 0x00, 0x00


//--------------------- .nv.info._Z20shared_memory_kernelPiS_ --------------------------
	.section	.nv.info._Z20shared_memory_kernelPiS_,"",@"SHT_CUDA_INFO"
	.sectionflags	@""
	.align	4


	//----- nvinfo : EIATTR_CUDA_API_VERSION
	.align		4
        /*0000*/ 	.byte	0x04, 0x37
        /*0002*/ 	.short	(.L_13 - .L_12)
.L_12:
        /*0004*/ 	.word	0x00000082


	//----- nvinfo : EIATTR_KPARAM_INFO
	.align		4
.L_13:
        /*0008*/ 	.byte	0x04, 0x17
        /*000a*/ 	.short	(.L_15 - .L_14)
.L_14:
        /*000c*/ 	.word	0x00000000
        /*0010*/ 	.short	0x0001
        /*0012*/ 	.short	0x0008
        /*0014*/ 	.byte	0x00, 0xf5, 0x21, 0x00


	//----- nvinfo : EIATTR_KPARAM_INFO
	.align		4
.L_15:
        /*0018*/ 	.byte	0x04, 0x17
        /*001a*/ 	.short	(.L_17 - .L_16)
.L_16:
        /*001c*/ 	.word	0x00000000
        /*0020*/ 	.short	0x0000
        /*0022*/ 	.short	0x0000
        /*0024*/ 	.byte	0x00, 0xf5, 0x21, 0x00


	//----- nvinfo : EIATTR_SPARSE_MMA_MASK
	.align		4
.L_17:
        /*0028*/ 	.byte	0x03, 0x50
        /*002a*/ 	.short	0x0000


	//----- nvinfo : EIATTR_MAXREG_COUNT
	.align		4
        /*002c*/ 	.byte	0x03, 0x1b
        /*002e*/ 	.short	0x00ff


	//----- nvinfo : EIATTR_NUM_BARRIERS
	.align		4
        /*0030*/ 	.byte	0x02, 0x4c
        /*0032*/ 	.byte	0x01
	.zero		1


	//----- nvinfo : EIATTR_MERCURY_ISA_VERSION
	.align		4
        /*0034*/ 	.byte	0x03, 0x5f
        /*0036*/ 	.short	0x0101


	//----- nvinfo : EIATTR_VRC_CTA_INIT_COUNT
	.align		4
        /*0038*/ 	.byte	0x02, 0x4a
	.zero		1
	.zero		1


	//----- nvinfo : EIATTR_EXIT_INSTR_OFFSETS
	.align		4
        /*003c*/ 	.byte	0x04, 0x1c
        /*003e*/ 	.short	(.L_19 - .L_18)


	//   ....[0]....
.L_18:
        /*0040*/ 	.word	0x00000060


	//   ....[1]....
        /*0044*/ 	.word	0x00000160


	//----- nvinfo : EIATTR_CBANK_PARAM_SIZE
	.align		4
.L_19:
        /*0048*/ 	.byte	0x03, 0x19
        /*004a*/ 	.short	0x0010


	//----- nvinfo : EIATTR_PARAM_CBANK
	.align		4
        /*004c*/ 	.byte	0x04, 0x0a
        /*004e*/ 	.short	(.L_21 - .L_20)
	.align		4
.L_20:
        /*0050*/ 	.word	index@(.nv.constant0._Z20shared_memory_kernelPiS_)
        /*0054*/ 	.short	0x0380
        /*0056*/ 	.short	0x0010


	//----- nvinfo : EIATTR_SW_WAR
	.align		4
.L_21:
        /*0058*/ 	.byte	0x04, 0x36
        /*005a*/ 	.short	(.L_23 - .L_22)
.L_22:
        /*005c*/ 	.word	0x00000008
.L_23:


//--------------------- .nv.info._Z20global_memory_kernelPiS_ --------------------------
	.section	.nv.info._Z20global_memory_kernelPiS_,"",@"SHT_CUDA_INFO"
	.sectionflags	@""
	.align	4


	//----- nvinfo : EIATTR_CUDA_API_VERSION
	.align		4
        /*0000*/ 	.byte	0x04, 0x37
        /*0002*/ 	.short	(.L_25 - .L_24)
.L_24:
        /*0004*/ 	.word	0x00000082


	//----- nvinfo : EIATTR_KPARAM_INFO
	.align		4
.L_25:
        /*0008*/ 	.byte	0x04, 0x17
        /*000a*/ 	.short	(.L_27 - .L_26)
.L_26:
        /*000c*/ 	.word	0x00000000
        /*0010*/ 	.short	0x0001
        /*0012*/ 	.short	0x0008
        /*0014*/ 	.byte	0x00, 0xf5, 0x21, 0x00


	//----- nvinfo : EIATTR_KPARAM_INFO
	.align		4
.L_27:
        /*0018*/ 	.byte	0x04, 0x17
        /*001a*/ 	.short	(.L_29 - .L_28)
.L_28:
        /*001c*/ 	.word	0x00000000
        /*0020*/ 	.short	0x0000
        /*0022*/ 	.short	0x0000
        /*0024*/ 	.byte	0x00, 0xf5, 0x21, 0x00


	//----- nvinfo : EIATTR_SPARSE_MMA_MASK
	.align		4
.L_29:
        /*0028*/ 	.byte	0x03, 0x50
        /*002a*/ 	.short	0x0000


	//----- nvinfo : EIATTR_MAXREG_COUNT
	.align		4
        /*002c*/ 	.byte	0x03, 0x1b
        /*002e*/ 	.short	0x00ff


	//----- nvinfo : EIATTR_MERCURY_ISA_VERSION
	.align		4
        /*0030*/ 	.byte	0x03, 0x5f
        /*0032*/ 	.short	0x0101


	//----- nvinfo : EIATTR_VRC_CTA_INIT_COUNT
	.align		4
        /*0034*/ 	.byte	0x02, 0x4a
	.zero		1
	.zero		1


	//----- nvinfo : EIATTR_EXIT_INSTR_OFFSETS
	.align		4
        /*0038*/ 	.byte	0x04, 0x1c
        /*003a*/ 	.short	(.L_31 - .L_30)


	//   ....[0]....
.L_30:
        /*003c*/ 	.word	0x00000060


	//   ....[1]....
        /*0040*/ 	.word	0x000000f0


	//----- nvinfo : EIATTR_CBANK_PARAM_SIZE
	.align		4
.L_31:
        /*0044*/ 	.byte	0x03, 0x19
        /*0046*/ 	.short	0x0010


	//----- nvinfo : EIATTR_PARAM_CBANK
	.align		4
        /*0048*/ 	.byte	0x04, 0x0a
        /*004a*/ 	.short	(.L_33 - .L_32)
	.align		4
.L_32:
        /*004c*/ 	.word	index@(.nv.constant0._Z20global_memory_kernelPiS_)
        /*0050*/ 	.short	0x0380
        /*0052*/ 	.short	0x0010


	//----- nvinfo : EIATTR_SW_WAR
	.align		4
.L_33:
        /*0054*/ 	.byte	0x04, 0x36
        /*0056*/ 	.short	(.L_35 - .L_34)
.L_34:
        /*0058*/ 	.word	0x00000008
.L_35:


//--------------------- .nv.callgraph             --------------------------
	.section	.nv.callgraph,"",@"SHT_CUDA_CALLGRAPH"
	.align	4
	.sectionentsize	8
	.align		4
        /*0000*/ 	.word	0x00000000
	.align		4
        /*0004*/ 	.word	0xffffffff
	.align		4
        /*0008*/ 	.word	0x00000000
	.align		4
        /*000c*/ 	.word	0xfffffffe
	.align		4
        /*0010*/ 	.word	0x00000000
	.align		4
        /*0014*/ 	.word	0xfffffffd
	.align		4
        /*0018*/ 	.word	0x00000000
	.align		4
        /*001c*/ 	.word	0xfffffffc


//--------------------- .text._Z20shared_memory_kernelPiS_ --------------------------
	.section	.text._Z20shared_memory_kernelPiS_,"ax",@progbits
	.align	128
        .global         _Z20shared_memory_kernelPiS_
        .type           _Z20shared_memory_kernelPiS_,@function
        .size           _Z20shared_memory_kernelPiS_,(.L_x_2 - _Z20shared_memory_kernelPiS_)
        .other          _Z20shared_memory_kernelPiS_,@"STO_CUDA_ENTRY STV_DEFAULT"
_Z20shared_memory_kernelPiS_:
.text._Z20shared_memory_kernelPiS_:
[----:B------:R-:W-:Y:S01]  /*0000*/  LDC R1, c[0x0][0x37c] ;  /* 0x0000df00ff017b82 */ /* 0x000fe20000000800 */
[----:B------:R-:W0:Y:S07]  /*0010*/  S2R R9, SR_TID.X ;  /* 0x0000000000097919 */ /* 0x000e2e0000002100 */
[----:B------:R-:W0:Y:S08]  /*0020*/  S2UR UR4, SR_CTAID.X ;  /* 0x00000000000479c3 */ /* 0x000e300000002500 */
[----:B------:R-:W0:Y:S02]  /*0030*/  LDC R0, c[0x0][0x360] ;  /* 0x0000d800ff007b82 */ /* 0x000e240000000800 */
[----:B0-----:R-:W-:-:S05]  /*0040*/  IMAD R7, R0, UR4, R9 ;  /* 0x0000000400077c24 */ /* 0x001fca000f8e0209 */
[----:B------:R-:W-:-:S13]  /*0050*/  ISETP.GT.AND P0, PT, R7, 0xf, PT ;  /* 0x0000000f0700780c */ /* 0x000fda0003f04270 */
[----:B------:R-:W-:Y:S05]  /*0060*/  @P0 EXIT ;  /* 0x000000000000094d */ /* 0x000fea0003800000 */
[----:B------:R-:W0:Y:S01]  /*0070*/  LDC.64 R2, c[0x0][0x380] ;  /* 0x0000e000ff027b82 */ /* 0x000e220000000a00 */
[----:B------:R-:W1:Y:S07]  /*0080*/  LDCU.64 UR6, c[0x0][0x358] ;  /* 0x00006b00ff0677ac */ /* 0x000e6e0008000a00 */
[----:B------:R-:W2:Y:S01]  /*0090*/  S2UR UR5, SR_CgaCtaId ;  /* 0x00000000000579c3 */ /* 0x000ea20000008800 */
[----:B------:R-:W-:-:S07]  /*00a0*/  UMOV UR4, 0x400 ;  /* 0x0000040000047882 */ /* 0x000fce0000000000 */
[----:B------:R-:W3:Y:S01]  /*00b0*/  LDC.64 R4, c[0x0][0x388] ;  /* 0x0000e200ff047b82 */ /* 0x000ee20000000a00 */
[----:B0-----:R-:W-:-:S06]  /*00c0*/  IMAD.WIDE R2, R7, 0x4, R2 ;  /* 0x0000000407027825 */ /* 0x001fcc00078e0202 */
[----:B-1----:R-:W4:Y:S01]  /*00d0*/  LDG.E R2, desc[UR6][R2.64] ;  /* 0x0000000602027981 */ /* 0x002f22000c1e1900 */
[----:B--2---:R-:W-:-:S06]  /*00e0*/  ULEA UR4, UR5, UR4, 0x18 ;  /* 0x0000000405047291 */ /* 0x004fcc000f8ec0ff */
[----:B------:R-:W-:Y:S01]  /*00f0*/  LEA R9, R9, UR4, 0x2 ;  /* 0x0000000409097c11 */ /* 0x000fe2000f8e10ff */
[----:B---3--:R-:W-:-:S04]  /*0100*/  IMAD.WIDE R4, R7, 0x4, R4 ;  /* 0x0000000407047825 */ /* 0x008fc800078e0204 */
[----:B----4-:R-:W-:Y:S01]  /*0110*/  STS [R9], R2 ;  /* 0x0000000209007388 */ /* 0x010fe20000000800 */
[----:B------:R-:W-:Y:S06]  /*0120*/  BAR.SYNC.DEFER_BLOCKING 0x0 ;  /* 0x0000000000007b1d */ /* 0x000fec0000010000 */
[----:B------:R-:W0:Y:S02]  /*0130*/  LDS R0, [R9] ;  /* 0x0000000009007984 */ /* 0x000e240000000800 */
[----:B0-----:R-:W-:-:S05]  /*0140*/  SHF.L.U32 R7, R0, 0x1, RZ ;  /* 0x0000000100077819 */ /* 0x001fca00000006ff */
[----:B------:R-:W-:Y:S01]  /*0150*/  STG.E desc[UR6][R4.64], R7 ;  /* 0x0000000704007986 */ /* 0x000fe2000c101906 */
[----:B------:R-:W-:Y:S05]  /*0160*/  EXIT ;  /* 0x000000000000794d */ /* 0x000fea0003800000 */
.L_x_0:
[----:B------:R-:W-:-:S00]  /*0170*/  BRA `(.L_x_0) ;  /* 0xfffffffc00fc7947 */ /* 0x000fc0000383ffff */
[----:B------:R-:W-:-:S00]  /*0180*/  NOP ;  /* 0x0000000000007918 */ /* 0x000fc00000000000 */
[----:B------:R-:W-:-:S00]  /*0190*/  NOP ;  /* 0x0000000000007918 */ /* 0x000fc00000000000 */
[----:B------:R-:W-:-:S00]  /*01a0*/  NOP ;  /* 0x0000000000007918 */ /* 0x000fc00000000000 */
[----:B------:R-:W-:-:S00]  /*01b0*/  NOP ;  /* 0x0000000000007918 */ /* 0x000fc00000000000 */
[----:B------:R-:W-:-:S00]  /*01c0*/  NOP ;  /* 0x0000000000007918 */ /* 0x000fc00000000000 */
[----:B------:R-:W-:-:S00]  /*01d0*/  NOP ;  /* 0x0000000000007918 */ /* 0x000fc00000000000 */
[----:B------:R-:W-:-:S00]  /*01e0*/  NOP ;  /* 0x0000000000007918 */ /* 0x000fc00000000000 */
[----:B------:R-:W-:-:S00]  /*01f0*/  NOP ;  /* 0x0000000000007918 */ /* 0x000fc00000000000 */
.L_x_2:


//--------------------- .text._Z20global_memory_kernelPiS_ --------------------------
	.section	.text._Z20global_memory_kernelPiS_,"ax",@progbits
	.align	128
        .global         _Z20global_memory_kernelPiS_
        .type           _Z20global_memory_kernelPiS_,@function
        .size           _Z20global_memory_kernelPiS_,(.L_x_3 - _Z20global_memory_kernelPiS_)
        .other          _Z20global_memory_kernelPiS_,@"STO_CUDA_ENTRY STV_DEFAULT"
_Z20global_memory_kernelPiS_:
.text._Z20global_memory_kernelPiS_:
        /* <DEDUP_REMOVED lines=9> */
[----:B------:R-:W2:Y:S01]  /*0090*/  LDC.64 R4, c[0x0][0x388] ;  /* 0x0000e200ff047b82 */ /* 0x000ea20000000a00 */
[----:B0-----:R-:W-:-:S06]  /*00a0*/  IMAD.WIDE R2, R7, 0x4, R2 ;  /* 0x0000000407027825 */ /* 0x001fcc00078e0202 */
[----:B-1----:R-:W3:Y:S01]  /*00b0*/  LDG.E R2, desc[UR4][R2.64] ;  /* 0x0000000402027981 */ /* 0x002ee2000c1e1900 */
[----:B--2---:R-:W-:Y:S01]  /*00c0*/  IMAD.WIDE R4, R7, 0x4, R4 ;  /* 0x0000000407047825 */ /* 0x004fe200078e0204 */
[----:B---3--:R-:W-:-:S05]  /*00d0*/  SHF.L.U32 R7, R2, 0x1, RZ ;  /* 0x0000000102077819 */ /* 0x008fca00000006ff */
[----:B------:R-:W-:Y:S01]  /*00e0*/  STG.E desc[UR4][R4.64], R7 ;  /* 0x0000000704007986 */ /* 0x000fe2000c101904 */
[----:B------:R-:W-:Y:S05]  /*00f0*/  EXIT ;  /* 0x000000000000794d */ /* 0x000fea0003800000 */
.L_x_1:
        /* <DEDUP_REMOVED lines=16> */
.L_x_3:


//--------------------- .nv.shared._Z20shared_memory_kernelPiS_ --------------------------
	.section	.nv.shared._Z20shared_memory_kernelPiS_,"aw",@nobits
	.sectionflags	@""
	.align	4
.nv.shared._Z20shared_memory_kernelPiS_:
	.zero		1040


//--------------------- .nv.shared.reserved.0     --------------------------
	.section	.nv.shared.reserved.0,"aw",@nobits
	.weak		__nv_reservedSMEM_offset_0_alias
	.size		__nv_reservedSMEM_offset_0_alias, 0, 64
	.other		__nv_reservedSMEM_offset_0_alias,@"STO_CUDA_RESERVED_SHARED STV_DEFAULT"
__nv_reservedSMEM_offset_0_alias:
	.zero		0
	.zero		64


//--------------------- .nv.constant0._Z20shared_memory_kernelPiS_ --------------------------
	.section	.nv.constant0._Z20shared_memory_kernelPiS_,"a",@progbits
	.sectionflags	@""
	.align	4
.nv.constant0._Z20shared_memory_kernelPiS_:
	.zero		912


//--------------------- .nv.constant0._Z20global_memory_kernelPiS_ --------------------------
	.section	.nv.constant0._Z20global_memory_kernelPiS_,"a",@progbits
	.sectionflags	@""
	.align	4
.nv.constant0._Z20global_memory_kernelPiS_:
	.zero		912


//--------------------- SYMBOLS --------------------------

	.type		.nv.reservedSmem.offset0,@object
	.size		.nv.reservedSmem.offset0,0x4
	.type		.nv.reservedSmem.cap,@object
	.size		.nv.reservedSmem.cap,0x4
